//
// Generated by NVIDIA NVVM Compiler
//
// Compiler Build ID: CL-36424714
// Cuda compilation tools, release 13.0, V13.0.88
// Based on NVVM 20.0.0
//

.version 9.0
.target sm_100
.address_size 64

	// .globl	_Z12euler_methodPfS_fi

.visible .entry _Z12euler_methodPfS_fi(
	.param .u64 .ptr .align 1 _Z12euler_methodPfS_fi_param_0,
	.param .u64 .ptr .align 1 _Z12euler_methodPfS_fi_param_1,
	.param .f32 _Z12euler_methodPfS_fi_param_2,
	.param .u32 _Z12euler_methodPfS_fi_param_3
)
{
	.reg .pred 	%p<2>;
	.reg .b32 	%r<6>;
	.reg .b32 	%f<4>;
	.reg .b64 	%rd<8>;

	ld.param.u64 	%rd1, [_Z12euler_methodPfS_fi_param_0];
	ld.param.u64 	%rd2, [_Z12euler_methodPfS_fi_param_1];
	ld.param.f32 	%f1, [_Z12euler_methodPfS_fi_param_2];
	ld.param.u32 	%r2, [_Z12euler_methodPfS_fi_param_3];
	mov.u32 	%r3, %tid.x;
	mov.u32 	%r4, %ctaid.x;
	mov.u32 	%r5, %ntid.x;
	mad.lo.s32 	%r1, %r4, %r5, %r3;
	setp.gt.s32 	%p1, %r1, %r2;
	@%p1 bra 	$L__BB0_2;
	cvta.to.global.u64 	%rd3, %rd2;
	cvta.to.global.u64 	%rd4, %rd1;
	mul.wide.s32 	%rd5, %r1, 4;
	add.s64 	%rd6, %rd3, %rd5;
	ld.global.f32 	%f2, [%rd6];
	fma.rn.f32 	%f3, %f1, %f2, 0f40800000;
	add.s64 	%rd7, %rd4, %rd5;
	st.global.f32 	[%rd7], %f3;
$L__BB0_2:
	ret;

}


// ===== COMPILED SASS (sm_100) =====

	.target	sm_100

	.elftype	@"ET_EXEC"


//--------------------- .note.nv.tkinfo           --------------------------
	.section	.note.nv.tkinfo,"",@"SHT_NOTE"
	.sectionflags	@"SHF_NOTE_NV_TKINFO"
	.tkinfo
        /*0018*/ 	.word	0x00000002
        /*0030*/ 	.string	""
        /*0030*/ 	.string	"ptxas"
        /*0030*/ 	.string	"Cuda compilation tools, release 13.0, V13.0.88"
        /*0030*/ 	.string	"Build cuda_13.0.r13.0/compiler.36424714_0"
        /*0030*/ 	.string	"-arch sm_100 -m 64 "



//--------------------- .note.nv.cuinfo           --------------------------
	.section	.note.nv.cuinfo,"",@"SHT_NOTE"
	.sectionflags	@"SHF_NOTE_NV_CUINFO"
        /*0018*/ 	.short	0x0002
        /*001a*/ 	.short	0x0064
        /*001c*/ 	.short	0x0082
	.zero		2


//--------------------- .nv.info                  --------------------------
	.section	.nv.info,"",@"SHT_CUDA_INFO"
	.align	4


	//----- nvinfo : EIATTR_REGCOUNT
	.align		4
        /*0000*/ 	.byte	0x04, 0x2f
        /*0002*/ 	.short	(.L_1 - .L_0)
	.align		4
.L_0:
        /*0004*/ 	.word	index@(_Z12euler_methodPfS_fi)
        /*0008*/ 	.word	0x0000000c


	//----- nvinfo : EIATTR_FRAME_SIZE
	.align		4
.L_1:
        /*000c*/ 	.byte	0x04, 0x11
        /*000e*/ 	.short	(.L_3 - .L_2)
	.align		4
.L_2:
        /*0010*/ 	.word	index@(_Z12euler_methodPfS_fi)
        /*0014*/ 	.word	0x00000000


	//----- nvinfo : EIATTR_MIN_STACK_SIZE
	.align		4
.L_3:
        /*0018*/ 	.byte	0x04, 0x12
        /*001a*/ 	.short	(.L_5 - .L_4)
	.align		4
.L_4:
        /*001c*/ 	.word	index@(_Z12euler_methodPfS_fi)
        /*0020*/ 	.word	0x00000000
.L_5:


//--------------------- .nv.compat                --------------------------
	.section	.nv.compat,"",@"SHT_CUDA_COMPAT_INFO"
	.align	4
        /*0000*/ 	.byte	0x02, 0x09, 0x00, 0x00, 0x02, 0x02, 0x01, 0x00, 0x02, 0x05, 0x05, 0x00, 0x03, 0x07, 0x01, 0x01
        /*0010*/ 	.byte	0x02, 0x03, 0x00, 0x00, 0x02, 0x06, 0x01, 0x00, 0x04, 0x0b, 0x08, 0x00, 0x09, 0x00, 0x00, 0x00
        /*0020*/ 	.byte	0x00, 0x00, 0x00, 0x00


//--------------------- .nv.info._Z12euler_methodPfS_fi --------------------------
	.section	.nv.info._Z12euler_methodPfS_fi,"",@"SHT_CUDA_INFO"
	.sectionflags	@""
	.align	4


	//----- nvinfo : EIATTR_CUDA_API_VERSION
	.align		4
        /*0000*/ 	.byte	0x04, 0x37
        /*0002*/ 	.short	(.L_7 - .L_6)
.L_6:
        /*0004*/ 	.word	0x00000082


	//----- nvinfo : EIATTR_KPARAM_INFO
	.align		4
.L_7:
        /*0008*/ 	.byte	0x04, 0x17
        /*000a*/ 	.short	(.L_9 - .L_8)
.L_8:
        /*000c*/ 	.word	0x00000000
        /*0010*/ 	.short	0x0003
        /*0012*/ 	.short	0x0014
        /*0014*/ 	.byte	0x00, 0xf0, 0x11, 0x00


	//----- nvinfo : EIATTR_KPARAM_INFO
	.align		4
.L_9:
        /*0018*/ 	.byte	0x04, 0x17
        /*001a*/ 	.short	(.L_11 - .L_10)
.L_10:
        /*001c*/ 	.word	0x00000000
        /*0020*/ 	.short	0x0002
        /*0022*/ 	.short	0x0010
        /*0024*/ 	.byte	0x00, 0xf0, 0x11, 0x00


	//----- nvinfo : EIATTR_KPARAM_INFO
	.align		4
.L_11:
        /*0028*/ 	.byte	0x04, 0x17
        /*002a*/ 	.short	(.L_13 - .L_12)
.L_12:
        /*002c*/ 	.word	0x00000000
        /*0030*/ 	.short	0x0001
        /*0032*/ 	.short	0x0008
        /*0034*/ 	.byte	0x00, 0xf5, 0x21, 0x00


	//----- nvinfo : EIATTR_KPARAM_INFO
	.align		4
.L_13:
        /*0038*/ 	.byte	0x04, 0x17
        /*003a*/ 	.short	(.L_15 - .L_14)
.L_14:
        /*003c*/ 	.word	0x00000000
        /*0040*/ 	.short	0x0000
        /*0042*/ 	.short	0x0000
        /*0044*/ 	.byte	0x00, 0xf5, 0x21, 0x00


	//----- nvinfo : EIATTR_SPARSE_MMA_MASK
	.align		4
.L_15:
        /*0048*/ 	.byte	0x03, 0x50
        /*004a*/ 	.short	0x0000


	//----- nvinfo : EIATTR_MAXREG_COUNT
	.align		4
        /*004c*/ 	.byte	0x03, 0x1b
        /*004e*/ 	.short	0x00ff


	//----- nvinfo : EIATTR_MERCURY_ISA_VERSION
	.align		4
        /*0050*/ 	.byte	0x03, 0x5f
        /*0052*/ 	.short	0x0101


	//----- nvinfo : EIATTR_VRC_CTA_INIT_COUNT
	.align		4
        /*0054*/ 	.byte	0x02, 0x4a
	.zero		1
	.zero		1


	//----- nvinfo : EIATTR_EXIT_INSTR_OFFSETS
	.align		4
        /*0058*/ 	.byte	0x04, 0x1c
        /*005a*/ 	.short	(.L_17 - .L_16)


	//   ....[0]....
.L_16:
        /*005c*/ 	.word	0x00000070


	//   ....[1]....
        /*0060*/ 	.word	0x00000110


	//----- nvinfo : EIATTR_CBANK_PARAM_SIZE
	.align		4
.L_17:
        /*0064*/ 	.byte	0x03, 0x19
        /*0066*/ 	.short	0x0018


	//----- nvinfo : EIATTR_PARAM_CBANK
	.align		4
        /*0068*/ 	.byte	0x04, 0x0a
        /*006a*/ 	.short	(.L_19 - .L_18)
	.align		4
.L_18:
        /*006c*/ 	.word	index@(.nv.constant0._Z12euler_methodPfS_fi)
        /*0070*/ 	.short	0x0380
        /*0072*/ 	.short	0x0018


	//----- nvinfo : EIATTR_SW_WAR
	.align		4
.L_19:
        /*0074*/ 	.byte	0x04, 0x36
        /*0076*/ 	.short	(.L_21 - .L_20)
.L_20:
        /*0078*/ 	.word	0x00000008
.L_21:


//--------------------- .nv.callgraph             --------------------------
	.section	.nv.callgraph,"",@"SHT_CUDA_CALLGRAPH"
	.align	4
	.sectionentsize	8
	.align		4
        /*0000*/ 	.word	0x00000000
	.align		4
        /*0004*/ 	.word	0xffffffff
	.align		4
        /*0008*/ 	.word	0x00000000
	.align		4
        /*000c*/ 	.word	0xfffffffe
	.align		4
        /*0010*/ 	.word	0x00000000
	.align		4
        /*0014*/ 	.word	0xfffffffd
	.align		4
        /*0018*/ 	.word	0x00000000
	.align		4
        /*001c*/ 	.word	0xfffffffc


//--------------------- .text._Z12euler_methodPfS_fi --------------------------
	.section	.text._Z12euler_methodPfS_fi,"ax",@progbits
	.align	128
        .global         _Z12euler_methodPfS_fi
        .type           _Z12euler_methodPfS_fi,@function
        .size           _Z12euler_methodPfS_fi,(.L_x_1 - _Z12euler_methodPfS_fi)
        .other          _Z12euler_methodPfS_fi,@"STO_CUDA_ENTRY STV_DEFAULT"
_Z12euler_methodPfS_fi:
.text._Z12euler_methodPfS_fi:
[----:B------:R-:W-:Y:S01]  /*0000*/  LDC R1, c[0x0][0x37c] ;  /* 0x0000df00ff017b82 */ /* 0x000fe20000000800 */
[----:B------:R-:W0:Y:S07]  /*0010*/  S2R R7, SR_TID.X ;  /* 0x0000000000077919 */ /* 0x000e2e0000002100 */
[----:B------:R-:W0:Y:S01]  /*0020*/  S2UR UR4, SR_CTAID.X ;  /* 0x00000000000479c3 */ /* 0x000e220000002500 */
[----:B------:R-:W1:Y:S07]  /*0030*/  LDCU UR5, c[0x0][0x394] ;  /* 0x00007280ff0577ac */ /* 0x000e6e0008000800 */
[----:B------:R-:W0:Y:S02]  /*0040*/  LDC R0, c[0x0][0x360] ;  /* 0x0000d800ff007b82 */ /* 0x000e240000000800 */
[----:B0-----:R-:W-:-:S05]  /*0050*/  IMAD R7, R0, UR4, R7 ;  /* 0x0000000400077c24 */ /* 0x001fca000f8e0207 */
[----:B-1----:R-:W-:-:S13]  /*0060*/  ISETP.GT.AND P0, PT, R7, UR5, PT ;  /* 0x0000000507007c0c */ /* 0x002fda000bf04270 */
[----:B------:R-:W-:Y:S05]  /*0070*/  @P0 EXIT ;  /* 0x000000000000094d */ /* 0x000fea0003800000 */
[----:B------:R-:W0:Y:S01]  /*0080*/  LDC.64 R2, c[0x0][0x388] ;  /* 0x0000e200ff027b82 */ /* 0x000e220000000a00 */
[----:B------:R-:W1:Y:S07]  /*0090*/  LDCU.64 UR4, c[0x0][0x358] ;  /* 0x00006b00ff0477ac */ /* 0x000e6e0008000a00 */
[----:B------:R-:W2:Y:S08]  /*00a0*/  LDC.64 R4, c[0x0][0x380] ;  /* 0x0000e000ff047b82 */ /* 0x000eb00000000a00 */
[----:B------:R-:W3:Y:S01]  /*00b0*/  LDC R9, c[0x0][0x390] ;  /* 0x0000e400ff097b82 */ /* 0x000ee20000000800 */
[----:B0-----:R-:W-:-:S06]  /*00c0*/  IMAD.WIDE R2, R7, 0x4, R2 ;  /* 0x0000000407027825 */ /* 0x001fcc00078e0202 */
[----:B-1----:R-:W3:Y:S01]  /*00d0*/  LDG.E R2, desc[UR4][R2.64] ;  /* 0x0000000402027981 */ /* 0x002ee2000c1e1900 */
[----:B--2---:R-:W-:-:S04]  /*00e0*/  IMAD.WIDE R4, R7, 0x4, R4 ;  /* 0x0000000407047825 */ /* 0x004fc800078e0204 */
[----:B---3--:R-:W-:-:S05]  /*00f0*/  FFMA R7, R2, R9, 4 ;  /* 0x4080000002077423 */ /* 0x008fca0000000009 */
[----:B------:R-:W-:Y:S01]  /*0100*/  STG.E desc[UR4][R4.64], R7 ;  /* 0x0000000704007986 */ /* 0x000fe2000c101904 */
[----:B------:R-:W-:Y:S05]  /*0110*/  EXIT ;  /* 0x000000000000794d */ /* 0x000fea0003800000 */
.L_x_0:
[----:B------:R-:W-:-:S00]  /*0120*/  BRA `(.L_x_0) ;  /* 0xfffffffc00fc7947 */ /* 0x000fc0000383ffff */
[----:B------:R-:W-:-:S00]  /*0130*/  NOP ;  /* 0x0000000000007918 */ /* 0x000fc00000000000 */
        /* <DEDUP_REMOVED lines=12> */
.L_x_1:


//--------------------- .nv.shared.reserved.0     --------------------------
	.section	.nv.shared.reserved.0,"aw",@nobits
	.weak		__nv_reservedSMEM_offset_0_alias
	.size		__nv_reservedSMEM_offset_0_alias, 0, 64
	.other		__nv_reservedSMEM_offset_0_alias,@"STO_CUDA_RESERVED_SHARED STV_DEFAULT"
__nv_reservedSMEM_offset_0_alias:
	.zero		0
	.zero		64


//--------------------- .nv.constant0._Z12euler_methodPfS_fi --------------------------
	.section	.nv.constant0._Z12euler_methodPfS_fi,"a",@progbits
	.sectionflags	@""
	.align	4
.nv.constant0._Z12euler_methodPfS_fi:
	.zero		920


//--------------------- SYMBOLS --------------------------

	.type		.nv.reservedSmem.offset0,@object
	.size		.nv.reservedSmem.offset0,0x4
